//
// Generated by NVIDIA NVVM Compiler
//
// Compiler Build ID: CL-36424714
// Cuda compilation tools, release 13.0, V13.0.88
// Based on NVVM 20.0.0
//

.version 9.0
.target sm_100
.address_size 64

	// .globl	_Z11superKernelPiS_

.visible .entry _Z11superKernelPiS_(
	.param .u64 .ptr .align 1 _Z11superKernelPiS__param_0,
	.param .u64 .ptr .align 1 _Z11superKernelPiS__param_1
)
{
	.reg .pred 	%p<3>;
	.reg .b32 	%r<11>;
	.reg .b64 	%rd<5>;

	ld.param.u64 	%rd3, [_Z11superKernelPiS__param_0];
	ld.param.u64 	%rd2, [_Z11superKernelPiS__param_1];
	cvta.to.global.u64 	%rd1, %rd3;
	mov.b32 	%r10, 0;
$L__BB0_1:
	mov.u32 	%r1, %r10;
	ld.volatile.global.u32 	%r4, [%rd1];
	setp.eq.s32 	%p1, %r4, 0;
	add.s32 	%r10, %r1, 1;
	@%p1 bra 	$L__BB0_1;
	mov.u32 	%r5, %ntid.x;
	mov.u32 	%r6, %tid.y;
	mul.lo.s32 	%r7, %r6, %r5;
	mov.u32 	%r8, %tid.x;
	or.b32  	%r9, %r7, %r8;
	setp.ne.s32 	%p2, %r9, 0;
	@%p2 bra 	$L__BB0_4;
	cvta.to.global.u64 	%rd4, %rd2;
	st.global.u32 	[%rd4], %r1;
$L__BB0_4:
	ret;

}


// ===== COMPILED SASS (sm_100) =====

	.target	sm_100

	.elftype	@"ET_EXEC"


//--------------------- .note.nv.tkinfo           --------------------------
	.section	.note.nv.tkinfo,"",@"SHT_NOTE"
	.sectionflags	@"SHF_NOTE_NV_TKINFO"
	.tkinfo
        /*0018*/ 	.word	0x00000002
        /*0030*/ 	.string	""
        /*0030*/ 	.string	"ptxas"
        /*0030*/ 	.string	"Cuda compilation tools, release 13.0, V13.0.88"
        /*0030*/ 	.string	"Build cuda_13.0.r13.0/compiler.36424714_0"
        /*0030*/ 	.string	"-arch sm_100 -m 64 "



//--------------------- .note.nv.cuinfo           --------------------------
	.section	.note.nv.cuinfo,"",@"SHT_NOTE"
	.sectionflags	@"SHF_NOTE_NV_CUINFO"
        /*0018*/ 	.short	0x0002
        /*001a*/ 	.short	0x0064
        /*001c*/ 	.short	0x0082
	.zero		2


//--------------------- .nv.info                  --------------------------
	.section	.nv.info,"",@"SHT_CUDA_INFO"
	.align	4


	//----- nvinfo : EIATTR_REGCOUNT
	.align		4
        /*0000*/ 	.byte	0x04, 0x2f
        /*0002*/ 	.short	(.L_1 - .L_0)
	.align		4
.L_0:
        /*0004*/ 	.word	index@(_Z11superKernelPiS_)
        /*0008*/ 	.word	0x00000008


	//----- nvinfo : EIATTR_FRAME_SIZE
	.align		4
.L_1:
        /*000c*/ 	.byte	0x04, 0x11
        /*000e*/ 	.short	(.L_3 - .L_2)
	.align		4
.L_2:
        /*0010*/ 	.word	index@(_Z11superKernelPiS_)
        /*0014*/ 	.word	0x00000000


	//----- nvinfo : EIATTR_MIN_STACK_SIZE
	.align		4
.L_3:
        /*0018*/ 	.byte	0x04, 0x12
        /*001a*/ 	.short	(.L_5 - .L_4)
	.align		4
.L_4:
        /*001c*/ 	.word	index@(_Z11superKernelPiS_)
        /*0020*/ 	.word	0x00000000
.L_5:


//--------------------- .nv.compat                --------------------------
	.section	.nv.compat,"",@"SHT_CUDA_COMPAT_INFO"
	.align	4
        /*0000*/ 	.byte	0x02, 0x09, 0x00, 0x00, 0x02, 0x02, 0x01, 0x00, 0x02, 0x05, 0x05, 0x00, 0x03, 0x07, 0x01, 0x01
        /*0010*/ 	.byte	0x02, 0x03, 0x00, 0x00, 0x02, 0x06, 0x01, 0x00, 0x04, 0x0b, 0x08, 0x00, 0x09, 0x00, 0x00, 0x00
        /*0020*/ 	.byte	0x00, 0x00, 0x00, 0x00


//--------------------- .nv.info._Z11superKernelPiS_ --------------------------
	.section	.nv.info._Z11superKernelPiS_,"",@"SHT_CUDA_INFO"
	.sectionflags	@""
	.align	4


	//----- nvinfo : EIATTR_CUDA_API_VERSION
	.align		4
        /*0000*/ 	.byte	0x04, 0x37
        /*0002*/ 	.short	(.L_7 - .L_6)
.L_6:
        /*0004*/ 	.word	0x00000082


	//----- nvinfo : EIATTR_KPARAM_INFO
	.align		4
.L_7:
        /*0008*/ 	.byte	0x04, 0x17
        /*000a*/ 	.short	(.L_9 - .L_8)
.L_8:
        /*000c*/ 	.word	0x00000000
        /*0010*/ 	.short	0x0001
        /*0012*/ 	.short	0x0008
        /*0014*/ 	.byte	0x00, 0xf5, 0x21, 0x00


	//----- nvinfo : EIATTR_KPARAM_INFO
	.align		4
.L_9:
        /*0018*/ 	.byte	0x04, 0x17
        /*001a*/ 	.short	(.L_11 - .L_10)
.L_10:
        /*001c*/ 	.word	0x00000000
        /*0020*/ 	.short	0x0000
        /*0022*/ 	.short	0x0000
        /*0024*/ 	.byte	0x00, 0xf5, 0x21, 0x00


	//----- nvinfo : EIATTR_SPARSE_MMA_MASK
	.align		4
.L_11:
        /*0028*/ 	.byte	0x03, 0x50
        /*002a*/ 	.short	0x0000


	//----- nvinfo : EIATTR_MAXREG_COUNT
	.align		4
        /*002c*/ 	.byte	0x03, 0x1b
        /*002e*/ 	.short	0x00ff


	//----- nvinfo : EIATTR_MERCURY_ISA_VERSION
	.align		4
        /*0030*/ 	.byte	0x03, 0x5f
        /*0032*/ 	.short	0x0101


	//----- nvinfo : EIATTR_VRC_CTA_INIT_COUNT
	.align		4
        /*0034*/ 	.byte	0x02, 0x4a
	.zero		1
	.zero		1


	//----- nvinfo : EIATTR_EXIT_INSTR_OFFSETS
	.align		4
        /*0038*/ 	.byte	0x04, 0x1c
        /*003a*/ 	.short	(.L_13 - .L_12)


	//   ....[0]....
.L_12:
        /*003c*/ 	.word	0x000000e0


	//   ....[1]....
        /*0040*/ 	.word	0x00000110


	//----- nvinfo : EIATTR_CBANK_PARAM_SIZE
	.align		4
.L_13:
        /*0044*/ 	.byte	0x03, 0x19
        /*0046*/ 	.short	0x0010


	//----- nvinfo : EIATTR_PARAM_CBANK
	.align		4
        /*0048*/ 	.byte	0x04, 0x0a
        /*004a*/ 	.short	(.L_15 - .L_14)
	.align		4
.L_14:
        /*004c*/ 	.word	index@(.nv.constant0._Z11superKernelPiS_)
        /*0050*/ 	.short	0x0380
        /*0052*/ 	.short	0x0010


	//----- nvinfo : EIATTR_SW_WAR
	.align		4
.L_15:
        /*0054*/ 	.byte	0x04, 0x36
        /*0056*/ 	.short	(.L_17 - .L_16)
.L_16:
        /*0058*/ 	.word	0x00000008
.L_17:


//--------------------- .nv.callgraph             --------------------------
	.section	.nv.callgraph,"",@"SHT_CUDA_CALLGRAPH"
	.align	4
	.sectionentsize	8
	.align		4
        /*0000*/ 	.word	0x00000000
	.align		4
        /*0004*/ 	.word	0xffffffff
	.align		4
        /*0008*/ 	.word	0x00000000
	.align		4
        /*000c*/ 	.word	0xfffffffe
	.align		4
        /*0010*/ 	.word	0x00000000
	.align		4
        /*0014*/ 	.word	0xfffffffd
	.align		4
        /*0018*/ 	.word	0x00000000
	.align		4
        /*001c*/ 	.word	0xfffffffc


//--------------------- .text._Z11superKernelPiS_ --------------------------
	.section	.text._Z11superKernelPiS_,"ax",@progbits
	.align	128
        .global         _Z11superKernelPiS_
        .type           _Z11superKernelPiS_,@function
        .size           _Z11superKernelPiS_,(.L_x_2 - _Z11superKernelPiS_)
        .other          _Z11superKernelPiS_,@"STO_CUDA_ENTRY STV_DEFAULT"
_Z11superKernelPiS_:
.text._Z11superKernelPiS_:
[----:B------:R-:W-:Y:S08]  /*0000*/  LDC R1, c[0x0][0x37c] ;  /* 0x0000df00ff017b82 */ /* 0x000ff00000000800 */
[----:B------:R-:W0:Y:S01]  /*0010*/  LDC.64 R2, c[0x0][0x380] ;  /* 0x0000e000ff027b82 */ /* 0x000e220000000a00 */
[----:B------:R-:W1:Y:S01]  /*0020*/  LDCU.64 UR6, c[0x0][0x358] ;  /* 0x00006b00ff0677ac */ /* 0x000e620008000a00 */
[----:B------:R-:W-:-:S05]  /*0030*/  UMOV UR4, URZ ;  /* 0x000000ff00047c82 */ /* 0x000fca0008000000 */
.L_x_0:
[----:B01----:R-:W2:Y:S01]  /*0040*/  LDG.E.STRONG.SYS R0, desc[UR6][R2.64] ;  /* 0x0000000602007981 */ /* 0x003ea2000c1f5900 */
[----:B------:R-:W-:Y:S01]  /*0050*/  MOV R5, UR4 ;  /* 0x0000000400057c02 */ /* 0x000fe20008000f00 */
[----:B------:R-:W-:Y:S01]  /*0060*/  UIADD3 UR4, UPT, UPT, UR4, 0x1, URZ ;  /* 0x0000000104047890 */ /* 0x000fe2000fffe0ff */
[----:B--2---:R-:W-:-:S13]  /*0070*/  ISETP.NE.AND P0, PT, R0, RZ, PT ;  /* 0x000000ff0000720c */ /* 0x004fda0003f05270 */
[----:B------:R-:W-:Y:S05]  /*0080*/  @!P0 BRA `(.L_x_0) ;  /* 0xfffffffc00ec8947 */ /* 0x000fea000383ffff */
[----:B------:R-:W0:Y:S01]  /*0090*/  S2R R0, SR_TID.Y ;  /* 0x0000000000007919 */ /* 0x000e220000002200 */
[----:B------:R-:W0:Y:S01]  /*00a0*/  LDCU UR4, c[0x0][0x360] ;  /* 0x00006c00ff0477ac */ /* 0x000e220008000800 */
[----:B------:R-:W1:Y:S01]  /*00b0*/  S2R R3, SR_TID.X ;  /* 0x0000000000037919 */ /* 0x000e620000002100 */
[----:B0-----:R-:W-:-:S05]  /*00c0*/  IMAD R0, R0, UR4, RZ ;  /* 0x0000000400007c24 */ /* 0x001fca000f8e02ff */
[----:B-1----:R-:W-:-:S13]  /*00d0*/  LOP3.LUT P0, RZ, R0, R3, RZ, 0xfc, !PT ;  /* 0x0000000300ff7212 */ /* 0x002fda000780fcff */
[----:B------:R-:W-:Y:S05]  /*00e0*/  @P0 EXIT ;  /* 0x000000000000094d */ /* 0x000fea0003800000 */
[----:B------:R-:W0:Y:S02]  /*00f0*/  LDC.64 R2, c[0x0][0x388] ;  /* 0x0000e200ff027b82 */ /* 0x000e240000000a00 */
[----:B0-----:R-:W-:Y:S01]  /*0100*/  STG.E desc[UR6][R2.64], R5 ;  /* 0x0000000502007986 */ /* 0x001fe2000c101906 */
[----:B------:R-:W-:Y:S05]  /*0110*/  EXIT ;  /* 0x000000000000794d */ /* 0x000fea0003800000 */
.L_x_1:
[----:B------:R-:W-:-:S00]  /*0120*/  BRA `(.L_x_1) ;  /* 0xfffffffc00fc7947 */ /* 0x000fc0000383ffff */
[----:B------:R-:W-:-:S00]  /*0130*/  NOP ;  /* 0x0000000000007918 */ /* 0x000fc00000000000 */
        /* <DEDUP_REMOVED lines=12> */
.L_x_2:


//--------------------- .nv.shared.reserved.0     --------------------------
	.section	.nv.shared.reserved.0,"aw",@nobits
	.weak		__nv_reservedSMEM_offset_0_alias
	.size		__nv_reservedSMEM_offset_0_alias, 0, 64
	.other		__nv_reservedSMEM_offset_0_alias,@"STO_CUDA_RESERVED_SHARED STV_DEFAULT"
__nv_reservedSMEM_offset_0_alias:
	.zero		0
	.zero		64


//--------------------- .nv.constant0._Z11superKernelPiS_ --------------------------
	.section	.nv.constant0._Z11superKernelPiS_,"a",@progbits
	.sectionflags	@""
	.align	4
.nv.constant0._Z11superKernelPiS_:
	.zero		912


//--------------------- SYMBOLS --------------------------

	.type		.nv.reservedSmem.offset0,@object
	.size		.nv.reservedSmem.offset0,0x4
